	.headerflags	@"EF_CUDA_TEXMODE_UNIFIED EF_CUDA_64BIT_ADDRESS EF_CUDA_ACCELERATORS EF_CUDA_SM90 EF_CUDA_VIRTUAL_SM(EF_CUDA_SM90)"
	.elftype	@"ET_EXEC"


//--------------------- .nv.info                  --------------------------
	.section	.nv.info,"",@"SHT_CUDA_INFO"
	.align	4


	//----- nvinfo : EIATTR_REGCOUNT
	.align		4
        /*0000*/ 	.byte	0x04, 0x2f
        /*0002*/ 	.short	(.L_3 - .L_2)
	.align		4
.L_2:
        /*0004*/ 	.word	index@(triton_poi_fused__native_batch_norm_legit_no_training_add_convolution_relu_2)
        /*0008*/ 	.word	0x0000001e


	//----- nvinfo : EIATTR_MIN_STACK_SIZE
	.align		4
.L_3:
        /*000c*/ 	.byte	0x04, 0x12
        /*000e*/ 	.short	(.L_5 - .L_4)
	.align		4
.L_4:
        /*0010*/ 	.word	index@(triton_poi_fused__native_batch_norm_legit_no_training_add_convolution_relu_2)
        /*0014*/ 	.word	0x00000000


	//----- nvinfo : EIATTR_FRAME_SIZE
	.align		4
.L_5:
        /*0018*/ 	.byte	0x04, 0x11
        /*001a*/ 	.short	(.L_7 - .L_6)
	.align		4
.L_6:
        /*001c*/ 	.word	index@(triton_poi_fused__native_batch_norm_legit_no_training_add_convolution_relu_2)
        /*0020*/ 	.word	0x00000000


	//----- nvinfo : EIATTR_MIN_STACK_SIZE
	.align		4
.L_7:
        /*0024*/ 	.byte	0x04, 0x12
        /*0026*/ 	.short	(.L_9 - .L_8)
	.align		4
.L_8:
        /*0028*/ 	.word	index@(triton_poi_fused__native_batch_norm_legit_no_training_add_convolution_relu_2)
        /*002c*/ 	.word	0x00000000
.L_9:


//--------------------- .nv.info.triton_poi_fused__native_batch_norm_legit_no_training_add_convolution_relu_2 --------------------------
	.section	.nv.info.triton_poi_fused__native_batch_norm_legit_no_training_add_convolution_relu_2,"",@"SHT_CUDA_INFO"
	.sectionflags	@""
	.align	4


	//----- nvinfo : EIATTR_CUDA_API_VERSION
	.align		4
        /*0000*/ 	.byte	0x04, 0x37
        /*0002*/ 	.short	(.L_11 - .L_10)
.L_10:
        /*0004*/ 	.word	0x0000007c


	//----- nvinfo : EIATTR_KPARAM_INFO
	.align		4
.L_11:
        /*0008*/ 	.byte	0x04, 0x17
        /*000a*/ 	.short	(.L_13 - .L_12)
.L_12:
        /*000c*/ 	.word	0x00000000
        /*0010*/ 	.short	0x0008
        /*0012*/ 	.short	0x0040
        /*0014*/ 	.byte	0x00, 0xf0, 0x11, 0x00


	//----- nvinfo : EIATTR_KPARAM_INFO
	.align		4
.L_13:
        /*0018*/ 	.byte	0x04, 0x17
        /*001a*/ 	.short	(.L_15 - .L_14)
.L_14:
        /*001c*/ 	.word	0x00000000
        /*0020*/ 	.short	0x0007
        /*0022*/ 	.short	0x0038
        /*0024*/ 	.byte	0x00, 0xf4, 0x21, 0x00


	//----- nvinfo : EIATTR_KPARAM_INFO
	.align		4
.L_15:
        /*0028*/ 	.byte	0x04, 0x17
        /*002a*/ 	.short	(.L_17 - .L_16)
.L_16:
        /*002c*/ 	.word	0x00000000
        /*0030*/ 	.short	0x0006
        /*0032*/ 	.short	0x0030
        /*0034*/ 	.byte	0x00, 0xf4, 0x21, 0x00


	//----- nvinfo : EIATTR_KPARAM_INFO
	.align		4
.L_17:
        /*0038*/ 	.byte	0x04, 0x17
        /*003a*/ 	.short	(.L_19 - .L_18)
.L_18:
        /*003c*/ 	.word	0x00000000
        /*0040*/ 	.short	0x0005
        /*0042*/ 	.short	0x0028
        /*0044*/ 	.byte	0x00, 0xf4, 0x21, 0x00


	//----- nvinfo : EIATTR_KPARAM_INFO
	.align		4
.L_19:
        /*0048*/ 	.byte	0x04, 0x17
        /*004a*/ 	.short	(.L_21 - .L_20)
.L_20:
        /*004c*/ 	.word	0x00000000
        /*0050*/ 	.short	0x0004
        /*0052*/ 	.short	0x0020
        /*0054*/ 	.byte	0x00, 0xf4, 0x21, 0x00


	//----- nvinfo : EIATTR_KPARAM_INFO
	.align		4
.L_21:
        /*0058*/ 	.byte	0x04, 0x17
        /*005a*/ 	.short	(.L_23 - .L_22)
.L_22:
        /*005c*/ 	.word	0x00000000
        /*0060*/ 	.short	0x0003
        /*0062*/ 	.short	0x0018
        /*0064*/ 	.byte	0x00, 0xf4, 0x21, 0x00


	//----- nvinfo : EIATTR_KPARAM_INFO
	.align		4
.L_23:
        /*0068*/ 	.byte	0x04, 0x17
        /*006a*/ 	.short	(.L_25 - .L_24)
.L_24:
        /*006c*/ 	.word	0x00000000
        /*0070*/ 	.short	0x0002
        /*0072*/ 	.short	0x0010
        /*0074*/ 	.byte	0x00, 0xf4, 0x21, 0x00


	//----- nvinfo : EIATTR_KPARAM_INFO
	.align		4
.L_25:
        /*0078*/ 	.byte	0x04, 0x17
        /*007a*/ 	.short	(.L_27 - .L_26)
.L_26:
        /*007c*/ 	.word	0x00000000
        /*0080*/ 	.short	0x0001
        /*0082*/ 	.short	0x0008
        /*0084*/ 	.byte	0x00, 0xf4, 0x21, 0x00


	//----- nvinfo : EIATTR_KPARAM_INFO
	.align		4
.L_27:
        /*0088*/ 	.byte	0x04, 0x17
        /*008a*/ 	.short	(.L_29 - .L_28)
.L_28:
        /*008c*/ 	.word	0x00000000
        /*0090*/ 	.short	0x0000
        /*0092*/ 	.short	0x0000
        /*0094*/ 	.byte	0x00, 0xf4, 0x21, 0x00


	//----- nvinfo : EIATTR_SPARSE_MMA_MASK
	.align		4
.L_29:
        /*0098*/ 	.byte	0x03, 0x50
        /*009a*/ 	.short	0x0000


	//----- nvinfo : EIATTR_MAXREG_COUNT
	.align		4
        /*009c*/ 	.byte	0x03, 0x1b
        /*009e*/ 	.short	0x00ff


	//----- nvinfo : EIATTR_EXIT_INSTR_OFFSETS
	.align		4
        /*00a0*/ 	.byte	0x04, 0x1c
        /*00a2*/ 	.short	(.L_31 - .L_30)


	//   ....[0]....
.L_30:
        /*00a4*/ 	.word	0x00000570


	//   ....[1]....
        /*00a8*/ 	.word	0x00000590


	//----- nvinfo : EIATTR_REQNTID
	.align		4
.L_31:
        /*00ac*/ 	.byte	0x04, 0x10
        /*00ae*/ 	.short	(.L_33 - .L_32)
.L_32:
        /*00b0*/ 	.word	0x00000080
        /*00b4*/ 	.word	0x00000001
        /*00b8*/ 	.word	0x00000001


	//----- nvinfo : EIATTR_CBANK_PARAM_SIZE
	.align		4
.L_33:
        /*00bc*/ 	.byte	0x03, 0x19
        /*00be*/ 	.short	0x0044


	//----- nvinfo : EIATTR_PARAM_CBANK
	.align		4
        /*00c0*/ 	.byte	0x04, 0x0a
        /*00c2*/ 	.short	(.L_35 - .L_34)
	.align		4
.L_34:
        /*00c4*/ 	.word	index@(.nv.constant0.triton_poi_fused__native_batch_norm_legit_no_training_add_convolution_relu_2)
        /*00c8*/ 	.short	0x0210
        /*00ca*/ 	.short	0x0044


	//----- nvinfo : EIATTR_SW_WAR
	.align		4
.L_35:
        /*00cc*/ 	.byte	0x04, 0x36
        /*00ce*/ 	.short	(.L_37 - .L_36)
.L_36:
        /*00d0*/ 	.word	0x00000008
.L_37:


//--------------------- .nv.callgraph             --------------------------
	.section	.nv.callgraph,"",@"SHT_CUDA_CALLGRAPH"
	.align	4
	.sectionentsize	8
	.align		4
        /*0000*/ 	.word	0x00000000
	.align		4
        /*0004*/ 	.word	0xffffffff
	.align		4
        /*0008*/ 	.word	0x00000000
	.align		4
        /*000c*/ 	.word	0xfffffffe
	.align		4
        /*0010*/ 	.word	0x00000000
	.align		4
        /*0014*/ 	.word	0xfffffffd
	.align		4
        /*0018*/ 	.word	0x00000000
	.align		4
        /*001c*/ 	.word	0xfffffffc


//--------------------- .nv.constant4             --------------------------
	.section	.nv.constant4,"a",@progbits
	.align	8
	.align		8
.nv.constant4:
        /*0000*/ 	.dword	_$_str
	.align		8
        /*0008*/ 	.dword	_$_str_$_2


//--------------------- .text.triton_poi_fused__native_batch_norm_legit_no_training_add_convolution_relu_2 --------------------------
	.section	.text.triton_poi_fused__native_batch_norm_legit_no_training_add_convolution_relu_2,"ax",@progbits
	.align	128
        .global         triton_poi_fused__native_batch_norm_legit_no_training_add_convolution_relu_2
        .type           triton_poi_fused__native_batch_norm_legit_no_training_add_convolution_relu_2,@function
        .size           triton_poi_fused__native_batch_norm_legit_no_training_add_convolution_relu_2,(.L_x_1 - triton_poi_fused__native_batch_norm_legit_no_training_add_convolution_relu_2)
        .other          triton_poi_fused__native_batch_norm_legit_no_training_add_convolution_relu_2,@"STO_CUDA_ENTRY STV_DEFAULT"
triton_poi_fused__native_batch_norm_legit_no_training_add_convolution_relu_2:
.text.triton_poi_fused__native_batch_norm_legit_no_training_add_convolution_relu_2:
[----:B------:R-:W0:Y:S01]  /*0000*/  LDC R1, c[0x0][0x28] ;  /* 0x00000a00ff017b82 */ /* 0x000e220000000800 */
[----:B------:R-:W1:Y:S07]  /*0010*/  S2R R0, SR_TID.X ;  /* 0x0000000000007919 */ /* 0x000e6e0000002100 */
[----:B------:R-:W2:Y:S01]  /*0020*/  LDC.64 R12, c[0x0][0x228] ;  /* 0x00008a00ff0c7b82 */ /* 0x000ea20000000a00 */
[----:B------:R-:W-:Y:S01]  /*0030*/  CS2R R16, SRZ ;  /* 0x0000000000107805 */ /* 0x000fe2000001ff00 */
[----:B------:R-:W-:Y:S01]  /*0040*/  ULDC.64 UR4, c[0x0][0x208] ;  /* 0x0000820000047ab9 */ /* 0x000fe20000000a00 */
[----:B------:R-:W3:Y:S05]  /*0050*/  S2R R15, SR_CTAID.X ;  /* 0x00000000000f7919 */ /* 0x000eea0000002500 */
[----:B------:R-:W4:Y:S08]  /*0060*/  LDC.64 R24, c[0x0][0x218] ;  /* 0x00008600ff187b82 */ /* 0x000f300000000a00 */
[----:B------:R-:W5:Y:S08]  /*0070*/  LDC.64 R6, c[0x0][0x210] ;  /* 0x00008400ff067b82 */ /* 0x000f700000000a00 */
[----:B------:R-:W4:Y:S01]  /*0080*/  LDC.64 R20, c[0x0][0x220] ;  /* 0x00008800ff147b82 */ /* 0x000f220000000a00 */
[----:B-1----:R-:W-:-:S07]  /*0090*/  SHF.L.U32 R0, R0, 0x1, RZ ;  /* 0x0000000100007819 */ /* 0x002fce00000006ff */
[----:B------:R-:W1:Y:S01]  /*00a0*/  LDC.64 R10, c[0x0][0x230] ;  /* 0x00008c00ff0a7b82 */ /* 0x000e620000000a00 */
[----:B---3--:R-:W-:Y:S02]  /*00b0*/  SHF.R.S32.HI R2, RZ, 0x17, R15 ;  /* 0x00000017ff027819 */ /* 0x008fe4000001140f */
[----:B------:R-:W-:Y:S02]  /*00c0*/  LOP3.LUT R0, R0, 0xfe, RZ, 0xc0, !PT ;  /* 0x000000fe00007812 */ /* 0x000fe400078ec0ff */
[----:B------:R-:W-:-:S03]  /*00d0*/  SGXT R2, R2, 0x1 ;  /* 0x000000010202781a */ /* 0x000fc60000000200 */
[----:B------:R-:W3:Y:S01]  /*00e0*/  LDC.64 R8, c[0x0][0x238] ;  /* 0x00008e00ff087b82 */ /* 0x000ee20000000a00 */
[----:B------:R-:W-:-:S04]  /*00f0*/  LEA R15, R15, R0, 0x8 ;  /* 0x000000000f0f7211 */ /* 0x000fc800078e40ff */
[----:B------:R-:W-:Y:S02]  /*0100*/  LEA.HI R2, R2, R15, RZ, 0x4 ;  /* 0x0000000f02027211 */ /* 0x000fe400078f20ff */
[----:B------:R-:W-:Y:S02]  /*0110*/  ISETP.GE.AND P0, PT, R15, 0x100, PT ;  /* 0x000001000f00780c */ /* 0x000fe40003f06270 */
[----:B------:R-:W-:-:S04]  /*0120*/  SHF.R.S32.HI R2, RZ, 0x4, R2 ;  /* 0x00000004ff027819 */ /* 0x000fc80000011402 */
[----:B------:R-:W-:-:S04]  /*0130*/  LEA.HI R0, R2, R2, RZ, 0x2 ;  /* 0x0000000202007211 */ /* 0x000fc800078f10ff */
[----:B------:R-:W-:Y:S01]  /*0140*/  LOP3.LUT R23, R0, 0xfffffffc, RZ, 0xc0, !PT ;  /* 0xfffffffc00177812 */ /* 0x000fe200078ec0ff */
[----:B------:R-:W-:-:S03]  /*0150*/  HFMA2.MMA R0, -RZ, RZ, 0, 0 ;  /* 0x00000000ff007435 */ /* 0x000fc600000001ff */
[----:B------:R-:W-:Y:S02]  /*0160*/  IADD3 R23, R2, -R23, RZ ;  /* 0x8000001702177210 */ /* 0x000fe40007ffe0ff */
[----:B------:R-:W3:Y:S03]  /*0170*/  LDC.64 R2, c[0x0][0x240] ;  /* 0x00009000ff027b82 */ /* 0x000ee60000000a00 */
[----:B--2---:R-:W-:-:S05]  /*0180*/  IMAD.WIDE R12, R23, 0x4, R12 ;  /* 0x00000004170c7825 */ /* 0x004fca00078e020c */
[----:B------:R-:W2:Y:S04]  /*0190*/  @!P0 LDG.E.EL R16, desc[UR4][R12.64] ;  /* 0x000000040c108981 */ /* 0x000ea8000c2e1900 */
[----:B------:R1:W2:Y:S01]  /*01a0*/  @!P0 LDG.E.EL R0, desc[UR4][R12.64] ;  /* 0x000000040c008981 */ /* 0x0002a2000c2e1900 */
[----:B------:R-:W-:Y:S02]  /*01b0*/  MOV R14, RZ ;  /* 0x000000ff000e7202 */ /* 0x000fe40000000f00 */
[----:B------:R-:W-:Y:S01]  /*01c0*/  CS2R R4, SRZ ;  /* 0x0000000000047805 */ /* 0x000fe2000001ff00 */
[----:B-----5:R-:W-:Y:S01]  /*01d0*/  IMAD.WIDE R6, R15, 0x4, R6 ;  /* 0x000000040f067825 */ /* 0x020fe200078e0206 */
[----:B------:R-:W-:-:S03]  /*01e0*/  CS2R R18, SRZ ;  /* 0x0000000000127805 */ /* 0x000fc6000001ff00 */
[C---:B0---4-:R-:W-:Y:S01]  /*01f0*/  IMAD.WIDE R20, R23.reuse, 0x4, R20 ;  /* 0x0000000417147825 */ /* 0x051fe200078e0214 */
[----:B------:R-:W4:Y:S03]  /*0200*/  @!P0 LDG.E.64 R4, desc[UR4][R6.64] ;  /* 0x0000000406048981 */ /* 0x000f26000c1e1b00 */
[----:B-1----:R-:W-:Y:S01]  /*0210*/  IMAD.WIDE R12, R23, 0x4, R24 ;  /* 0x00000004170c7825 */ /* 0x002fe200078e0218 */
[----:B------:R-:W5:Y:S04]  /*0220*/  @!P0 LDG.E.EL R18, desc[UR4][R20.64] ;  /* 0x0000000414128981 */ /* 0x000f68000c2e1900 */
[----:B------:R-:W4:Y:S04]  /*0230*/  @!P0 LDG.E.EL R14, desc[UR4][R12.64] ;  /* 0x000000040c0e8981 */ /* 0x000f28000c2e1900 */
[----:B------:R-:W4:Y:S01]  /*0240*/  @!P0 LDG.E.EL R19, desc[UR4][R12.64] ;  /* 0x000000040c138981 */ /* 0x000f22000c2e1900 */
[----:B------:R-:W-:-:S02]  /*0250*/  CS2R R26, SRZ ;  /* 0x00000000001a7805 */ /* 0x000fc4000001ff00 */
[----:B------:R-:W-:Y:S01]  /*0260*/  CS2R R24, SRZ ;  /* 0x0000000000187805 */ /* 0x000fe2000001ff00 */
[C---:B------:R-:W-:Y:S01]  /*0270*/  IMAD.WIDE R10, R23.reuse, 0x4, R10 ;  /* 0x00000004170a7825 */ /* 0x040fe200078e020a */
[----:B------:R-:W4:Y:S03]  /*0280*/  @!P0 LDG.E.EL R17, desc[UR4][R20.64] ;  /* 0x0000000414118981 */ /* 0x000f26000c2e1900 */
[----:B---3--:R-:W-:Y:S01]  /*0290*/  IMAD.WIDE R8, R23, 0x4, R8 ;  /* 0x0000000417087825 */ /* 0x008fe200078e0208 */
[----:B------:R-:W-:Y:S01]  /*02a0*/  CS2R R22, SRZ ;  /* 0x0000000000167805 */ /* 0x000fe2000001ff00 */
[----:B------:R-:W3:Y:S02]  /*02b0*/  @!P0 LDG.E.EL R26, desc[UR4][R10.64] ;  /* 0x000000040a1a8981 */ /* 0x000ee4000c2e1900 */
[C---:B------:R-:W-:Y:S02]  /*02c0*/  IMAD.WIDE R2, R15.reuse, 0x4, R2 ;  /* 0x000000040f027825 */ /* 0x040fe400078e0202 */
[----:B------:R-:W3:Y:S04]  /*02d0*/  @!P0 LDG.E.EL R25, desc[UR4][R8.64] ;  /* 0x0000000408198981 */ /* 0x000ee8000c2e1900 */
[----:B------:R-:W3:Y:S04]  /*02e0*/  @!P0 LDG.E.EL R27, desc[UR4][R10.64] ;  /* 0x000000040a1b8981 */ /* 0x000ee8000c2e1900 */
[----:B------:R0:W3:Y:S04]  /*02f0*/  @!P0 LDG.E.EL R24, desc[UR4][R8.64] ;  /* 0x0000000408188981 */ /* 0x0000e8000c2e1900 */
[----:B------:R1:W3:Y:S01]  /*0300*/  @!P0 LDG.E.64 R22, desc[UR4][R2.64] ;  /* 0x0000000402168981 */ /* 0x0002e2000c1e1b00 */
[----:B0-----:R-:W-:Y:S01]  /*0310*/  HFMA2.MMA R9, -RZ, RZ, 1.625, 0 ;  /* 0x3e800000ff097435 */ /* 0x001fe200000001ff */
[----:B-1----:R-:W0:Y:S02]  /*0320*/  LDC.64 R2, c[0x0][0x248] ;  /* 0x00009200ff027b82 */ /* 0x002e240000000a00 */
[----:B0-----:R-:W-:-:S04]  /*0330*/  IMAD.WIDE R2, R15, 0x4, R2 ;  /* 0x000000040f027825 */ /* 0x001fc800078e0202 */
[----:B--2---:R-:W-:Y:S01]  /*0340*/  FADD R16, R16, 9.9999997473787516356e-06 ;  /* 0x3727c5ac10107421 */ /* 0x004fe20000000000 */
[----:B------:R-:W-:-:S03]  /*0350*/  FADD R0, R0, 9.9999997473787516356e-06 ;  /* 0x3727c5ac00007421 */ /* 0x000fc60000000000 */
[----:B------:R-:W0:Y:S08]  /*0360*/  MUFU.SQRT R13, R16 ;  /* 0x00000010000d7308 */ /* 0x000e300000002000 */
[----:B------:R-:W1:Y:S01]  /*0370*/  MUFU.SQRT R12, R0 ;  /* 0x00000000000c7308 */ /* 0x000e620000002000 */
[C---:B0-----:R-:W-:Y:S02]  /*0380*/  FSETP.GT.AND P2, PT, R13.reuse, 8.50705917302346158658e+37, PT ;  /* 0x7e8000000d00780b */ /* 0x041fe40003f44000 */
[----:B------:R-:W-:-:S02]  /*0390*/  FSETP.GEU.AND P4, PT, R13, 1.175494350822287508e-38, PT ;  /* 0x008000000d00780b */ /* 0x000fc40003f8e000 */
[C---:B-1----:R-:W-:Y:S02]  /*03a0*/  FSETP.GT.AND P1, PT, R12.reuse, 8.50705917302346158658e+37, PT ;  /* 0x7e8000000c00780b */ /* 0x042fe40003f24000 */
[----:B------:R-:W-:-:S07]  /*03b0*/  FSETP.GEU.AND P3, PT, R12, 1.175494350822287508e-38, PT ;  /* 0x008000000c00780b */ /* 0x000fce0003f6e000 */
[----:B------:R-:W-:-:S04]  /*03c0*/  @P2 FMUL R13, R13, 0.25 ;  /* 0x3e8000000d0d2820 */ /* 0x000fc80000400000 */
[----:B------:R-:W-:Y:S01]  /*03d0*/  @!P4 FMUL R13, R13, 16777216 ;  /* 0x4b8000000d0dc820 */ /* 0x000fe20000400000 */
[----:B------:R-:W-:-:S04]  /*03e0*/  @P1 FMUL R12, R12, 0.25 ;  /* 0x3e8000000c0c1820 */ /* 0x000fc80000400000 */
[----:B------:R-:W-:Y:S01]  /*03f0*/  @!P3 FMUL R12, R12, 16777216 ;  /* 0x4b8000000c0cb820 */ /* 0x000fe20000400000 */
[----:B------:R-:W0:Y:S01]  /*0400*/  MUFU.RCP R13, R13 ;  /* 0x0000000d000d7308 */ /* 0x000e220000001000 */
[----:B------:R-:W-:-:S07]  /*0410*/  FSEL R0, R9, 1, P2 ;  /* 0x3f80000009007808 */ /* 0x000fce0001000000 */
[----:B------:R-:W1:Y:S01]  /*0420*/  MUFU.RCP R12, R12 ;  /* 0x0000000c000c7308 */ /* 0x000e620000001000 */
[----:B------:R-:W-:Y:S01]  /*0430*/  FSEL R9, R9, 1, P1 ;  /* 0x3f80000009097808 */ /* 0x000fe20000800000 */
[----:B------:R-:W-:Y:S01]  /*0440*/  @!P4 FMUL R0, R0, 16777216 ;  /* 0x4b8000000000c820 */ /* 0x000fe20000400000 */
[----:B----4-:R-:W-:Y:S01]  /*0450*/  FADD R5, R14, R5 ;  /* 0x000000050e057221 */ /* 0x010fe20000000000 */
[----:B------:R-:W-:Y:S02]  /*0460*/  FADD R4, R19, R4 ;  /* 0x0000000413047221 */ /* 0x000fe40000000000 */
[----:B------:R-:W-:Y:S01]  /*0470*/  @!P3 FMUL R9, R9, 16777216 ;  /* 0x4b8000000909b820 */ /* 0x000fe20000400000 */
[----:B0-----:R-:W-:Y:S01]  /*0480*/  FMUL R11, R13, R0 ;  /* 0x000000000d0b7220 */ /* 0x001fe20000400000 */
[----:B-----5:R-:W-:Y:S01]  /*0490*/  FADD R18, R5, -R18 ;  /* 0x8000001205127221 */ /* 0x020fe20000000000 */
[----:B------:R-:W-:-:S03]  /*04a0*/  FADD R17, R4, -R17 ;  /* 0x8000001104117221 */ /* 0x000fc60000000000 */
[----:B------:R-:W-:Y:S01]  /*04b0*/  FMUL R18, R18, R11 ;  /* 0x0000000b12127220 */ /* 0x000fe20000400000 */
[----:B-1----:R-:W-:-:S03]  /*04c0*/  FMUL R0, R12, R9 ;  /* 0x000000090c007220 */ /* 0x002fc60000400000 */
[----:B---3--:R-:W-:Y:S01]  /*04d0*/  FFMA R18, R18, R26, R25 ;  /* 0x0000001a12127223 */ /* 0x008fe20000000019 */
[----:B------:R-:W-:-:S04]  /*04e0*/  FMUL R17, R17, R0 ;  /* 0x0000000011117220 */ /* 0x000fc80000400000 */
[----:B------:R-:W-:Y:S01]  /*04f0*/  FFMA R17, R17, R27, R24 ;  /* 0x0000001b11117223 */ /* 0x000fe20000000018 */
[C---:B------:R-:W-:Y:S01]  /*0500*/  FSETP.GEU.AND P2, PT, R18.reuse, -R23, PT ;  /* 0x800000171200720b */ /* 0x040fe20003f4e000 */
[----:B------:R-:W-:Y:S02]  /*0510*/  FADD R18, R18, R23 ;  /* 0x0000001712127221 */ /* 0x000fe40000000000 */
[C---:B------:R-:W-:Y:S01]  /*0520*/  FADD R0, R17.reuse, R22 ;  /* 0x0000001611007221 */ /* 0x040fe20000000000 */
[----:B------:R-:W-:Y:S01]  /*0530*/  FSETP.GEU.AND P1, PT, R17, -R22, PT ;  /* 0x800000161100720b */ /* 0x000fe20003f2e000 */
[----:B------:R0:W-:Y:S01]  /*0540*/  @!P0 STG.E.64 desc[UR4][R6.64], R4 ;  /* 0x0000000406008986 */ /* 0x0001e2000c101b04 */
[----:B------:R-:W-:Y:S02]  /*0550*/  FSEL R9, R18, RZ, P2 ;  /* 0x000000ff12097208 */ /* 0x000fe40001000000 */
[----:B------:R-:W-:Y:S01]  /*0560*/  FSEL R8, R0, RZ, P1 ;  /* 0x000000ff00087208 */ /* 0x000fe20000800000 */
[----:B0-----:R-:W-:Y:S08]  /*0570*/  @P0 EXIT ;  /* 0x000000000000094d */ /* 0x001ff00003800000 */
[----:B------:R-:W-:Y:S01]  /*0580*/  STG.E.64 desc[UR4][R2.64], R8 ;  /* 0x0000000802007986 */ /* 0x000fe2000c101b04 */
[----:B------:R-:W-:Y:S05]  /*0590*/  EXIT ;  /* 0x000000000000794d */ /* 0x000fea0003800000 */
.L_x_0:
[----:B------:R-:W-:-:S00]  /*05a0*/  BRA `(.L_x_0) ;  /* 0xfffffffc00fc7947 */ /* 0x000fc0000383ffff */
[----:B------:R-:W-:-:S00]  /*05b0*/  NOP ;  /* 0x0000000000007918 */ /* 0x000fc00000000000 */
        /* <DEDUP_REMOVED lines=12> */
.L_x_1:


//--------------------- .nv.global.init           --------------------------
	.section	.nv.global.init,"aw",@progbits
.nv.global.init:
	.type		_$_str,@object
	.size		_$_str,(_$_str_$_2 - _$_str)
_$_str:
        /*0000*/ 	.byte	0x5f, 0x5f, 0x43, 0x55, 0x44, 0x41, 0x5f, 0x46, 0x54, 0x5a, 0x00
	.type		_$_str_$_2,@object
	.size		_$_str_$_2,(.L_1 - _$_str_$_2)
_$_str_$_2:
        /*000b*/ 	.byte	0x5f, 0x5f, 0x43, 0x55, 0x44, 0x41, 0x5f, 0x50, 0x52, 0x45, 0x43, 0x5f, 0x53, 0x51, 0x52, 0x54
        /*001b*/ 	.byte	0x00
.L_1:


//--------------------- .nv.constant0.triton_poi_fused__native_batch_norm_legit_no_training_add_convolution_relu_2 --------------------------
	.section	.nv.constant0.triton_poi_fused__native_batch_norm_legit_no_training_add_convolution_relu_2,"a",@progbits
	.sectionflags	@""
	.align	4
.nv.constant0.triton_poi_fused__native_batch_norm_legit_no_training_add_convolution_relu_2:
	.zero		596
